//
// Generated by NVIDIA NVVM Compiler
//
// Compiler Build ID: CL-36424714
// Cuda compilation tools, release 13.0, V13.0.88
// Based on NVVM 20.0.0
//

.version 9.0
.target sm_100
.address_size 64

	// .globl	_Z19fft32_bitops_kernelPK6float2PS_i
.const .align 4 .b8 TWIDDLE_32_COS[64] = {0, 0, 128, 63, 186, 20, 123, 63, 102, 131, 108, 63, 56, 219, 84, 63, 247, 4, 53, 63, 214, 57, 14, 63, 7, 239, 195, 62, 172, 197, 71, 62, 0, 0, 0, 0, 172, 197, 71, 190, 7, 239, 195, 190, 214, 57, 14, 191, 247, 4, 53, 191, 56, 219, 84, 191, 102, 131, 108, 191, 186, 20, 123, 191};
.const .align 4 .b8 TWIDDLE_32_SIN[64] = {0, 0, 0, 0, 172, 197, 71, 190, 7, 239, 195, 190, 214, 57, 14, 191, 247, 4, 53, 191, 56, 219, 84, 191, 102, 131, 108, 191, 186, 20, 123, 191, 0, 0, 128, 191, 186, 20, 123, 191, 102, 131, 108, 191, 56, 219, 84, 191, 247, 4, 53, 191, 214, 57, 14, 191, 7, 239, 195, 190, 172, 197, 71, 190};
// _ZZ19fft32_bitops_kernelPK6float2PS_iE5shmem has been demoted

.visible .entry _Z19fft32_bitops_kernelPK6float2PS_i(
	.param .u64 .ptr .align 1 _Z19fft32_bitops_kernelPK6float2PS_i_param_0,
	.param .u64 .ptr .align 1 _Z19fft32_bitops_kernelPK6float2PS_i_param_1,
	.param .u32 _Z19fft32_bitops_kernelPK6float2PS_i_param_2
)
{
	.reg .pred 	%p<7>;
	.reg .b16 	%rs<20>;
	.reg .b32 	%r<26>;
	.reg .b32 	%f<80>;
	.reg .b64 	%rd<31>;
	// demoted variable
	.shared .align 8 .b8 _ZZ19fft32_bitops_kernelPK6float2PS_iE5shmem[8704];
	ld.param.u64 	%rd1, [_Z19fft32_bitops_kernelPK6float2PS_i_param_0];
	ld.param.u64 	%rd2, [_Z19fft32_bitops_kernelPK6float2PS_i_param_1];
	ld.param.u32 	%r7, [_Z19fft32_bitops_kernelPK6float2PS_i_param_2];
	mov.u32 	%r1, %tid.x;
	mov.u32 	%r2, %tid.y;
	mov.u32 	%r8, %ctaid.x;
	shl.b32 	%r9, %r8, 5;
	add.s32 	%r3, %r9, %r1;
	setp.ge.s32 	%p1, %r3, %r7;
	@%p1 bra 	$L__BB0_12;
	shl.b32 	%r10, %r3, 5;
	add.s32 	%r4, %r10, %r2;
	mul.wide.s32 	%rd4, %r4, 8;
	add.s64 	%rd3, %rd1, %rd4;
	// begin inline asm
	ld.global.nc.v2.f32 {%f1,%f2}, [%rd3];
	// end inline asm
	mov.u32 	%r11, _ZZ19fft32_bitops_kernelPK6float2PS_iE5shmem;
	mad.lo.s32 	%r5, %r1, 272, %r11;
	cvt.u16.u32 	%rs1, %r2;
	shl.b16 	%rs2, %rs1, 12;
	shr.u16 	%rs3, %rs1, 4;
	and.b16  	%rs4, %rs3, 48;
	or.b16  	%rs5, %rs2, %rs4;
	shl.b16 	%rs6, %rs1, 4;
	and.b16  	%rs7, %rs6, 3840;
	or.b16  	%rs8, %rs7, %rs5;
	shl.b16 	%rs9, %rs8, 2;
	and.b16  	%rs10, %rs9, -13120;
	shr.u16 	%rs11, %rs8, 2;
	and.b16  	%rs12, %rs11, 13056;
	or.b16  	%rs13, %rs12, %rs10;
	shl.b16 	%rs14, %rs13, 1;
	and.b16  	%rs15, %rs14, -22528;
	shr.u16 	%rs16, %rs13, 1;
	and.b16  	%rs17, %rs16, 20480;
	or.b16  	%rs18, %rs17, %rs15;
	shr.u16 	%rs19, %rs18, 11;
	mul.wide.u16 	%r12, %rs19, 8;
	add.s32 	%r13, %r5, %r12;
	st.shared.v2.f32 	[%r13], {%f1, %f2};
	bar.sync 	0;
	setp.gt.u32 	%p2, %r2, 15;
	shl.b32 	%r14, %r2, 3;
	add.s32 	%r6, %r5, %r14;
	@%p2 bra 	$L__BB0_3;
	ld.shared.v2.f32 	{%f3, %f4}, [%r6];
	ld.shared.v2.f32 	{%f5, %f6}, [%r6+8];
	ld.const.f32 	%f7, [TWIDDLE_32_COS];
	ld.const.f32 	%f8, [TWIDDLE_32_SIN];
	mul.f32 	%f9, %f5, %f7;
	mul.f32 	%f10, %f6, %f8;
	sub.f32 	%f11, %f9, %f10;
	mul.f32 	%f12, %f5, %f8;
	fma.rn.f32 	%f13, %f6, %f7, %f12;
	add.f32 	%f14, %f3, %f11;
	add.f32 	%f15, %f4, %f13;
	st.shared.v2.f32 	[%r6], {%f14, %f15};
	sub.f32 	%f16, %f3, %f11;
	sub.f32 	%f17, %f4, %f13;
	st.shared.v2.f32 	[%r6+8], {%f16, %f17};
$L__BB0_3:
	setp.gt.u32 	%p3, %r2, 15;
	bar.sync 	0;
	@%p3 bra 	$L__BB0_5;
	and.b32  	%r16, %r14, 104;
	add.s32 	%r17, %r5, %r16;
	ld.shared.v2.f32 	{%f18, %f19}, [%r17];
	ld.shared.v2.f32 	{%f20, %f21}, [%r17+16];
	shl.b32 	%r18, %r2, 5;
	cvt.u64.u32 	%rd5, %r18;
	and.b64  	%rd6, %rd5, 32;
	mov.u64 	%rd7, TWIDDLE_32_COS;
	add.s64 	%rd8, %rd7, %rd6;
	ld.const.f32 	%f22, [%rd8];
	mov.u64 	%rd9, TWIDDLE_32_SIN;
	add.s64 	%rd10, %rd9, %rd6;
	ld.const.f32 	%f23, [%rd10];
	mul.f32 	%f24, %f20, %f22;
	mul.f32 	%f25, %f21, %f23;
	sub.f32 	%f26, %f24, %f25;
	mul.f32 	%f27, %f20, %f23;
	fma.rn.f32 	%f28, %f21, %f22, %f27;
	add.f32 	%f29, %f18, %f26;
	add.f32 	%f30, %f19, %f28;
	st.shared.v2.f32 	[%r17], {%f29, %f30};
	sub.f32 	%f31, %f18, %f26;
	sub.f32 	%f32, %f19, %f28;
	st.shared.v2.f32 	[%r17+16], {%f31, %f32};
$L__BB0_5:
	setp.gt.u32 	%p4, %r2, 15;
	bar.sync 	0;
	@%p4 bra 	$L__BB0_7;
	and.b32  	%r20, %r14, 88;
	add.s32 	%r21, %r5, %r20;
	ld.shared.v2.f32 	{%f33, %f34}, [%r21];
	ld.shared.v2.f32 	{%f35, %f36}, [%r21+32];
	shl.b32 	%r22, %r2, 4;
	cvt.u64.u32 	%rd11, %r22;
	and.b64  	%rd12, %rd11, 48;
	mov.u64 	%rd13, TWIDDLE_32_COS;
	add.s64 	%rd14, %rd13, %rd12;
	ld.const.f32 	%f37, [%rd14];
	mov.u64 	%rd15, TWIDDLE_32_SIN;
	add.s64 	%rd16, %rd15, %rd12;
	ld.const.f32 	%f38, [%rd16];
	mul.f32 	%f39, %f35, %f37;
	mul.f32 	%f40, %f36, %f38;
	sub.f32 	%f41, %f39, %f40;
	mul.f32 	%f42, %f35, %f38;
	fma.rn.f32 	%f43, %f36, %f37, %f42;
	add.f32 	%f44, %f33, %f41;
	add.f32 	%f45, %f34, %f43;
	st.shared.v2.f32 	[%r21], {%f44, %f45};
	sub.f32 	%f46, %f33, %f41;
	sub.f32 	%f47, %f34, %f43;
	st.shared.v2.f32 	[%r21+32], {%f46, %f47};
$L__BB0_7:
	setp.gt.u32 	%p5, %r2, 15;
	bar.sync 	0;
	@%p5 bra 	$L__BB0_9;
	and.b32  	%r24, %r14, 56;
	add.s32 	%r25, %r5, %r24;
	ld.shared.v2.f32 	{%f48, %f49}, [%r25];
	ld.shared.v2.f32 	{%f50, %f51}, [%r25+64];
	cvt.u64.u32 	%rd17, %r14;
	and.b64  	%rd18, %rd17, 56;
	mov.u64 	%rd19, TWIDDLE_32_COS;
	add.s64 	%rd20, %rd19, %rd18;
	ld.const.f32 	%f52, [%rd20];
	mov.u64 	%rd21, TWIDDLE_32_SIN;
	add.s64 	%rd22, %rd21, %rd18;
	ld.const.f32 	%f53, [%rd22];
	mul.f32 	%f54, %f50, %f52;
	mul.f32 	%f55, %f51, %f53;
	sub.f32 	%f56, %f54, %f55;
	mul.f32 	%f57, %f50, %f53;
	fma.rn.f32 	%f58, %f51, %f52, %f57;
	add.f32 	%f59, %f48, %f56;
	add.f32 	%f60, %f49, %f58;
	st.shared.v2.f32 	[%r25], {%f59, %f60};
	sub.f32 	%f61, %f48, %f56;
	sub.f32 	%f62, %f49, %f58;
	st.shared.v2.f32 	[%r25+64], {%f61, %f62};
$L__BB0_9:
	setp.gt.u32 	%p6, %r2, 15;
	bar.sync 	0;
	@%p6 bra 	$L__BB0_11;
	ld.shared.v2.f32 	{%f63, %f64}, [%r6];
	ld.shared.v2.f32 	{%f65, %f66}, [%r6+128];
	mul.wide.u32 	%rd23, %r2, 4;
	mov.u64 	%rd24, TWIDDLE_32_COS;
	add.s64 	%rd25, %rd24, %rd23;
	ld.const.f32 	%f67, [%rd25];
	mov.u64 	%rd26, TWIDDLE_32_SIN;
	add.s64 	%rd27, %rd26, %rd23;
	ld.const.f32 	%f68, [%rd27];
	mul.f32 	%f69, %f65, %f67;
	mul.f32 	%f70, %f66, %f68;
	sub.f32 	%f71, %f69, %f70;
	mul.f32 	%f72, %f65, %f68;
	fma.rn.f32 	%f73, %f66, %f67, %f72;
	add.f32 	%f74, %f63, %f71;
	add.f32 	%f75, %f64, %f73;
	st.shared.v2.f32 	[%r6], {%f74, %f75};
	sub.f32 	%f76, %f63, %f71;
	sub.f32 	%f77, %f64, %f73;
	st.shared.v2.f32 	[%r6+128], {%f76, %f77};
$L__BB0_11:
	bar.sync 	0;
	ld.shared.v2.f32 	{%f78, %f79}, [%r6];
	cvta.to.global.u64 	%rd28, %rd2;
	add.s64 	%rd30, %rd28, %rd4;
	st.global.v2.f32 	[%rd30], {%f78, %f79};
$L__BB0_12:
	ret;

}


// ===== COMPILED SASS (sm_100) =====

	.target	sm_100

	.elftype	@"ET_EXEC"


//--------------------- .note.nv.tkinfo           --------------------------
	.section	.note.nv.tkinfo,"",@"SHT_NOTE"
	.sectionflags	@"SHF_NOTE_NV_TKINFO"
	.tkinfo
        /*0018*/ 	.word	0x00000002
        /*0030*/ 	.string	""
        /*0030*/ 	.string	"ptxas"
        /*0030*/ 	.string	"Cuda compilation tools, release 13.0, V13.0.88"
        /*0030*/ 	.string	"Build cuda_13.0.r13.0/compiler.36424714_0"
        /*0030*/ 	.string	"-arch sm_100 -m 64 "



//--------------------- .note.nv.cuinfo           --------------------------
	.section	.note.nv.cuinfo,"",@"SHT_NOTE"
	.sectionflags	@"SHF_NOTE_NV_CUINFO"
        /*0018*/ 	.short	0x0002
        /*001a*/ 	.short	0x0064
        /*001c*/ 	.short	0x0082
	.zero		2


//--------------------- .nv.info                  --------------------------
	.section	.nv.info,"",@"SHT_CUDA_INFO"
	.align	4


	//----- nvinfo : EIATTR_REGCOUNT
	.align		4
        /*0000*/ 	.byte	0x04, 0x2f
        /*0002*/ 	.short	(.L_3 - .L_2)
	.align		4
.L_2:
        /*0004*/ 	.word	index@(_Z19fft32_bitops_kernelPK6float2PS_i)
        /*0008*/ 	.word	0x00000012


	//----- nvinfo : EIATTR_FRAME_SIZE
	.align		4
.L_3:
        /*000c*/ 	.byte	0x04, 0x11
        /*000e*/ 	.short	(.L_5 - .L_4)
	.align		4
.L_4:
        /*0010*/ 	.word	index@(_Z19fft32_bitops_kernelPK6float2PS_i)
        /*0014*/ 	.word	0x00000000


	//----- nvinfo : EIATTR_MIN_STACK_SIZE
	.align		4
.L_5:
        /*0018*/ 	.byte	0x04, 0x12
        /*001a*/ 	.short	(.L_7 - .L_6)
	.align		4
.L_6:
        /*001c*/ 	.word	index@(_Z19fft32_bitops_kernelPK6float2PS_i)
        /*0020*/ 	.word	0x00000000
.L_7:


//--------------------- .nv.compat                --------------------------
	.section	.nv.compat,"",@"SHT_CUDA_COMPAT_INFO"
	.align	4
        /*0000*/ 	.byte	0x02, 0x09, 0x00, 0x00, 0x02, 0x02, 0x01, 0x00, 0x02, 0x05, 0x05, 0x00, 0x03, 0x07, 0x01, 0x01
        /*0010*/ 	.byte	0x02, 0x03, 0x00, 0x00, 0x02, 0x06, 0x01, 0x00, 0x04, 0x0b, 0x08, 0x00, 0x09, 0x00, 0x00, 0x00
        /*0020*/ 	.byte	0x00, 0x00, 0x00, 0x00


//--------------------- .nv.info._Z19fft32_bitops_kernelPK6float2PS_i --------------------------
	.section	.nv.info._Z19fft32_bitops_kernelPK6float2PS_i,"",@"SHT_CUDA_INFO"
	.sectionflags	@""
	.align	4


	//----- nvinfo : EIATTR_CUDA_API_VERSION
	.align		4
        /*0000*/ 	.byte	0x04, 0x37
        /*0002*/ 	.short	(.L_9 - .L_8)
.L_8:
        /*0004*/ 	.word	0x00000082


	//----- nvinfo : EIATTR_KPARAM_INFO
	.align		4
.L_9:
        /*0008*/ 	.byte	0x04, 0x17
        /*000a*/ 	.short	(.L_11 - .L_10)
.L_10:
        /*000c*/ 	.word	0x00000000
        /*0010*/ 	.short	0x0002
        /*0012*/ 	.short	0x0010
        /*0014*/ 	.byte	0x00, 0xf0, 0x11, 0x00


	//----- nvinfo : EIATTR_KPARAM_INFO
	.align		4
.L_11:
        /*0018*/ 	.byte	0x04, 0x17
        /*001a*/ 	.short	(.L_13 - .L_12)
.L_12:
        /*001c*/ 	.word	0x00000000
        /*0020*/ 	.short	0x0001
        /*0022*/ 	.short	0x0008
        /*0024*/ 	.byte	0x00, 0xf5, 0x21, 0x00


	//----- nvinfo : EIATTR_KPARAM_INFO
	.align		4
.L_13:
        /*0028*/ 	.byte	0x04, 0x17
        /*002a*/ 	.short	(.L_15 - .L_14)
.L_14:
        /*002c*/ 	.word	0x00000000
        /*0030*/ 	.short	0x0000
        /*0032*/ 	.short	0x0000
        /*0034*/ 	.byte	0x00, 0xf5, 0x21, 0x00


	//----- nvinfo : EIATTR_SPARSE_MMA_MASK
	.align		4
.L_15:
        /*0038*/ 	.byte	0x03, 0x50
        /*003a*/ 	.short	0x0000


	//----- nvinfo : EIATTR_MAXREG_COUNT
	.align		4
        /*003c*/ 	.byte	0x03, 0x1b
        /*003e*/ 	.short	0x00ff


	//----- nvinfo : EIATTR_NUM_BARRIERS
	.align		4
        /*0040*/ 	.byte	0x02, 0x4c
        /*0042*/ 	.byte	0x01
	.zero		1


	//----- nvinfo : EIATTR_MERCURY_ISA_VERSION
	.align		4
        /*0044*/ 	.byte	0x03, 0x5f
        /*0046*/ 	.short	0x0101


	//----- nvinfo : EIATTR_VRC_CTA_INIT_COUNT
	.align		4
        /*0048*/ 	.byte	0x02, 0x4a
	.zero		1
	.zero		1


	//----- nvinfo : EIATTR_EXIT_INSTR_OFFSETS
	.align		4
        /*004c*/ 	.byte	0x04, 0x1c
        /*004e*/ 	.short	(.L_17 - .L_16)


	//   ....[0]....
.L_16:
        /*0050*/ 	.word	0x00000060


	//   ....[1]....
        /*0054*/ 	.word	0x00000900


	//----- nvinfo : EIATTR_CRS_STACK_SIZE
	.align		4
.L_17:
        /*0058*/ 	.byte	0x04, 0x1e
        /*005a*/ 	.short	(.L_19 - .L_18)
.L_18:
        /*005c*/ 	.word	0x00000000


	//----- nvinfo : EIATTR_CBANK_PARAM_SIZE
	.align		4
.L_19:
        /*0060*/ 	.byte	0x03, 0x19
        /*0062*/ 	.short	0x0014


	//----- nvinfo : EIATTR_PARAM_CBANK
	.align		4
        /*0064*/ 	.byte	0x04, 0x0a
        /*0066*/ 	.short	(.L_21 - .L_20)
	.align		4
.L_20:
        /*0068*/ 	.word	index@(.nv.constant0._Z19fft32_bitops_kernelPK6float2PS_i)
        /*006c*/ 	.short	0x0380
        /*006e*/ 	.short	0x0014


	//----- nvinfo : EIATTR_SW_WAR
	.align		4
.L_21:
        /*0070*/ 	.byte	0x04, 0x36
        /*0072*/ 	.short	(.L_23 - .L_22)
.L_22:
        /*0074*/ 	.word	0x00000008
.L_23:


//--------------------- .nv.callgraph             --------------------------
	.section	.nv.callgraph,"",@"SHT_CUDA_CALLGRAPH"
	.align	4
	.sectionentsize	8
	.align		4
        /*0000*/ 	.word	0x00000000
	.align		4
        /*0004*/ 	.word	0xffffffff
	.align		4
        /*0008*/ 	.word	0x00000000
	.align		4
        /*000c*/ 	.word	0xfffffffe
	.align		4
        /*0010*/ 	.word	0x00000000
	.align		4
        /*0014*/ 	.word	0xfffffffd
	.align		4
        /*0018*/ 	.word	0x00000000
	.align		4
        /*001c*/ 	.word	0xfffffffc


//--------------------- .nv.constant3             --------------------------
	.section	.nv.constant3,"a",@progbits
	.align	4
.nv.constant3:
	.type		TWIDDLE_32_COS,@object
	.size		TWIDDLE_32_COS,(TWIDDLE_32_SIN - TWIDDLE_32_COS)
TWIDDLE_32_COS:
        /*0000*/ 	.byte	0x00, 0x00, 0x80, 0x3f, 0xba, 0x14, 0x7b, 0x3f, 0x66, 0x83, 0x6c, 0x3f, 0x38, 0xdb, 0x54, 0x3f
        /*0010*/ 	.byte	0xf7, 0x04, 0x35, 0x3f, 0xd6, 0x39, 0x0e, 0x3f, 0x07, 0xef, 0xc3, 0x3e, 0xac, 0xc5, 0x47, 0x3e
        /*0020*/ 	.byte	0x00, 0x00, 0x00, 0x00, 0xac, 0xc5, 0x47, 0xbe, 0x07, 0xef, 0xc3, 0xbe, 0xd6, 0x39, 0x0e, 0xbf
        /*0030*/ 	.byte	0xf7, 0x04, 0x35, 0xbf, 0x38, 0xdb, 0x54, 0xbf, 0x66, 0x83, 0x6c, 0xbf, 0xba, 0x14, 0x7b, 0xbf
	.type		TWIDDLE_32_SIN,@object
	.size		TWIDDLE_32_SIN,(.L_1 - TWIDDLE_32_SIN)
TWIDDLE_32_SIN:
        /*0040*/ 	.byte	0x00, 0x00, 0x00, 0x00, 0xac, 0xc5, 0x47, 0xbe, 0x07, 0xef, 0xc3, 0xbe, 0xd6, 0x39, 0x0e, 0xbf
        /*0050*/ 	.byte	0xf7, 0x04, 0x35, 0xbf, 0x38, 0xdb, 0x54, 0xbf, 0x66, 0x83, 0x6c, 0xbf, 0xba, 0x14, 0x7b, 0xbf
        /*0060*/ 	.byte	0x00, 0x00, 0x80, 0xbf, 0xba, 0x14, 0x7b, 0xbf, 0x66, 0x83, 0x6c, 0xbf, 0x38, 0xdb, 0x54, 0xbf
        /*0070*/ 	.byte	0xf7, 0x04, 0x35, 0xbf, 0xd6, 0x39, 0x0e, 0xbf, 0x07, 0xef, 0xc3, 0xbe, 0xac, 0xc5, 0x47, 0xbe
.L_1:


//--------------------- .text._Z19fft32_bitops_kernelPK6float2PS_i --------------------------
	.section	.text._Z19fft32_bitops_kernelPK6float2PS_i,"ax",@progbits
	.align	128
        .global         _Z19fft32_bitops_kernelPK6float2PS_i
        .type           _Z19fft32_bitops_kernelPK6float2PS_i,@function
        .size           _Z19fft32_bitops_kernelPK6float2PS_i,(.L_x_11 - _Z19fft32_bitops_kernelPK6float2PS_i)
        .other          _Z19fft32_bitops_kernelPK6float2PS_i,@"STO_CUDA_ENTRY STV_DEFAULT"
_Z19fft32_bitops_kernelPK6float2PS_i:
.text._Z19fft32_bitops_kernelPK6float2PS_i:
[----:B------:R-:W-:Y:S01]  /*0000*/  LDC R1, c[0x0][0x37c] ;  /* 0x0000df00ff017b82 */ /* 0x000fe20000000800 */
[----:B------:R-:W0:Y:S01]  /*0010*/  S2R R6, SR_TID.X ;  /* 0x0000000000067919 */ /* 0x000e220000002100 */
[----:B------:R-:W1:Y:S01]  /*0020*/  LDCU UR4, c[0x0][0x390] ;  /* 0x00007200ff0477ac */ /* 0x000e620008000800 */
[----:B------:R-:W0:Y:S02]  /*0030*/  S2R R5, SR_CTAID.X ;  /* 0x0000000000057919 */ /* 0x000e240000002500 */
[----:B0-----:R-:W-:-:S04]  /*0040*/  LEA R5, R5, R6, 0x5 ;  /* 0x0000000605057211 */ /* 0x001fc800078e28ff */
[----:B-1----:R-:W-:-:S13]  /*0050*/  ISETP.GE.AND P0, PT, R5, UR4, PT ;  /* 0x0000000405007c0c */ /* 0x002fda000bf06270 */
[----:B------:R-:W-:Y:S05]  /*0060*/  @P0 EXIT ;  /* 0x000000000000094d */ /* 0x000fea0003800000 */
[----:B------:R-:W0:Y:S01]  /*0070*/  S2R R4, SR_TID.Y ;  /* 0x0000000000047919 */ /* 0x000e220000002200 */
[----:B------:R-:W1:Y:S01]  /*0080*/  LDC.64 R2, c[0x0][0x380] ;  /* 0x0000e000ff027b82 */ /* 0x000e620000000a00 */
[----:B------:R-:W2:Y:S01]  /*0090*/  LDCU.64 UR4, c[0x0][0x358] ;  /* 0x00006b00ff0477ac */ /* 0x000ea20008000a00 */
[----:B0-----:R-:W-:-:S05]  /*00a0*/  LEA R0, R5, R4, 0x5 ;  /* 0x0000000405007211 */ /* 0x001fca00078e28ff */
[----:B-1----:R-:W-:-:S06]  /*00b0*/  IMAD.WIDE R2, R0, 0x8, R2 ;  /* 0x0000000800027825 */ /* 0x002fcc00078e0202 */
[----:B--2---:R-:W2:Y:S01]  /*00c0*/  LDG.E.64.CONSTANT R2, desc[UR4][R2.64] ;  /* 0x0000000402027981 */ /* 0x004ea2000c1e9b00 */
[C---:B------:R-:W-:Y:S01]  /*00d0*/  LOP3.LUT R7, R4.reuse, 0xffff, RZ, 0xc0, !PT ;  /* 0x0000ffff04077812 */ /* 0x040fe200078ec0ff */
[----:B------:R-:W-:Y:S01]  /*00e0*/  BSSY.RECONVERGENT B0, `(.L_x_0) ;  /* 0x000002a000007945 */ /* 0x000fe20003800200 */
[C---:B------:R-:W-:Y:S01]  /*00f0*/  SHF.L.U32 R5, R4.reuse, 0x4, RZ ;  /* 0x0000000404057819 */ /* 0x040fe200000006ff */
[----:B------:R-:W0:Y:S01]  /*0100*/  S2R R10, SR_CgaCtaId ;  /* 0x00000000000a7919 */ /* 0x000e220000008800 */
[----:B------:R-:W-:Y:S02]  /*0110*/  SHF.R.U32.HI R7, RZ, 0x4, R7 ;  /* 0x00000004ff077819 */ /* 0x000fe40000011607 */
[----:B------:R-:W-:Y:S02]  /*0120*/  LOP3.LUT R8, R5, 0xf00, RZ, 0xc0, !PT ;  /* 0x00000f0005087812 */ /* 0x000fe400078ec0ff */
[----:B------:R-:W-:Y:S02]  /*0130*/  LOP3.LUT R7, R7, 0x30, RZ, 0xc0, !PT ;  /* 0x0000003007077812 */ /* 0x000fe400078ec0ff */
[----:B------:R-:W-:-:S02]  /*0140*/  ISETP.GT.U32.AND P0, PT, R4, 0xf, PT ;  /* 0x0000000f0400780c */ /* 0x000fc40003f04070 */
[----:B------:R-:W-:-:S04]  /*0150*/  LEA R7, R4, R7, 0xc ;  /* 0x0000000704077211 */ /* 0x000fc800078e60ff */
[----:B------:R-:W-:-:S04]  /*0160*/  IADD3 R7, PT, PT, R7, R8, RZ ;  /* 0x0000000807077210 */ /* 0x000fc80007ffe0ff */
[C---:B------:R-:W-:Y:S02]  /*0170*/  LOP3.LUT R8, R7.reuse, 0xffff, RZ, 0xc0, !PT ;  /* 0x0000ffff07087812 */ /* 0x040fe400078ec0ff */
[----:B------:R-:W-:Y:S02]  /*0180*/  SHF.L.U32 R7, R7, 0x2, RZ ;  /* 0x0000000207077819 */ /* 0x000fe400000006ff */
[----:B------:R-:W-:-:S04]  /*0190*/  SHF.R.U32.HI R8, RZ, 0x2, R8 ;  /* 0x00000002ff087819 */ /* 0x000fc80000011608 */
[----:B------:R-:W-:-:S04]  /*01a0*/  LOP3.LUT R8, R8, 0x3300, RZ, 0xc0, !PT ;  /* 0x0000330008087812 */ /* 0x000fc800078ec0ff */
[----:B------:R-:W-:Y:S02]  /*01b0*/  LOP3.LUT R8, R8, 0xccc0, R7, 0xf8, !PT ;  /* 0x0000ccc008087812 */ /* 0x000fe400078ef807 */
[----:B------:R-:W-:Y:S02]  /*01c0*/  MOV R7, 0x400 ;  /* 0x0000040000077802 */ /* 0x000fe40000000f00 */
[----:B------:R-:W-:Y:S02]  /*01d0*/  SHF.R.U32.HI R9, RZ, 0x1, R8 ;  /* 0x00000001ff097819 */ /* 0x000fe40000011608 */
[----:B------:R-:W-:Y:S02]  /*01e0*/  SHF.L.U32 R8, R8, 0x1, RZ ;  /* 0x0000000108087819 */ /* 0x000fe400000006ff */
[----:B------:R-:W-:Y:S02]  /*01f0*/  LOP3.LUT R9, R9, 0x5000, RZ, 0xc0, !PT ;  /* 0x0000500009097812 */ /* 0x000fe400078ec0ff */
[----:B0-----:R-:W-:-:S02]  /*0200*/  LEA R7, R10, R7, 0x18 ;  /* 0x000000070a077211 */ /* 0x001fc400078ec0ff */
[----:B------:R-:W-:-:S03]  /*0210*/  LOP3.LUT R8, R9, 0xa800, R8, 0xf8, !PT ;  /* 0x0000a80009087812 */ /* 0x000fc600078ef808 */
[----:B------:R-:W-:Y:S01]  /*0220*/  IMAD R6, R6, 0x110, R7 ;  /* 0x0000011006067824 */ /* 0x000fe200078e0207 */
[----:B------:R-:W-:Y:S02]  /*0230*/  SHF.R.U32.HI R9, RZ, 0xb, R8 ;  /* 0x0000000bff097819 */ /* 0x000fe40000011608 */
[----:B------:R-:W-:Y:S02]  /*0240*/  SHF.L.U32 R7, R4, 0x3, RZ ;  /* 0x0000000304077819 */ /* 0x000fe400000006ff */
[----:B------:R-:W-:Y:S02]  /*0250*/  LEA R9, R9, R6, 0x3 ;  /* 0x0000000609097211 */ /* 0x000fe400078e18ff */
[----:B------:R-:W-:-:S03]  /*0260*/  IADD3 R8, PT, PT, R6, R7, RZ ;  /* 0x0000000706087210 */ /* 0x000fc60007ffe0ff */
[----:B--2---:R0:W-:Y:S01]  /*0270*/  STS.64 [R9], R2 ;  /* 0x0000000209007388 */ /* 0x0041e20000000a00 */
[----:B------:R-:W-:Y:S06]  /*0280*/  BAR.SYNC.DEFER_BLOCKING 0x0 ;  /* 0x0000000000007b1d */ /* 0x000fec0000010000 */
[----:B------:R-:W-:Y:S05]  /*0290*/  @P0 BRA `(.L_x_1) ;  /* 0x0000000000380947 */ /* 0x000fea0003800000 */
[----:B------:R-:W1:Y:S01]  /*02a0*/  LDS.64 R10, [R8+0x8] ;  /* 0x00000800080a7984 */ /* 0x000e620000000a00 */
[----:B------:R-:W1:Y:S03]  /*02b0*/  LDCU UR6, c[0x3][0x40] ;  /* 0x00c00800ff0677ac */ /* 0x000e660008000800 */
[----:B0-----:R-:W0:Y:S01]  /*02c0*/  LDS.64 R2, [R8] ;  /* 0x0000000008027984 */ /* 0x001e220000000a00 */
[----:B------:R-:W2:Y:S01]  /*02d0*/  LDCU UR7, c[0x3][URZ] ;  /* 0x00c00000ff0777ac */ /* 0x000ea20008000800 */
[----:B-1----:R-:W-:Y:S01]  /*02e0*/  FMUL R12, R10, UR6 ;  /* 0x000000060a0c7c20 */ /* 0x002fe20008400000 */
[----:B------:R-:W-:-:S03]  /*02f0*/  FMUL R9, R11, UR6 ;  /* 0x000000060b097c20 */ /* 0x000fc60008400000 */
[----:B--2---:R-:W-:Y:S01]  /*0300*/  FFMA R12, R11, UR7, R12 ;  /* 0x000000070b0c7c23 */ /* 0x004fe2000800000c */
[----:B------:R-:W-:-:S03]  /*0310*/  FFMA R9, R10, UR7, -R9 ;  /* 0x000000070a097c23 */ /* 0x000fc60008000809 */
[C-C-:B0-----:R-:W-:Y:S01]  /*0320*/  FADD R11, R3.reuse, R12.reuse ;  /* 0x0000000c030b7221 */ /* 0x141fe20000000000 */
[C-C-:B------:R-:W-:Y:S01]  /*0330*/  FADD R10, R2.reuse, R9.reuse ;  /* 0x00000009020a7221 */ /* 0x140fe20000000000 */
[----:B------:R-:W-:Y:S01]  /*0340*/  FADD R3, R3, -R12 ;  /* 0x8000000c03037221 */ /* 0x000fe20000000000 */
[----:B------:R-:W-:-:S03]  /*0350*/  FADD R2, R2, -R9 ;  /* 0x8000000902027221 */ /* 0x000fc60000000000 */
[----:B------:R1:W-:Y:S04]  /*0360*/  STS.64 [R8], R10 ;  /* 0x0000000a08007388 */ /* 0x0003e80000000a00 */
[----:B------:R1:W-:Y:S02]  /*0370*/  STS.64 [R8+0x8], R2 ;  /* 0x0000080208007388 */ /* 0x0003e40000000a00 */
.L_x_1:
[----:B------:R-:W-:Y:S05]  /*0380*/  BSYNC.RECONVERGENT B0 ;  /* 0x0000000000007941 */ /* 0x000fea0003800200 */
.L_x_0:
[----:B------:R-:W-:Y:S06]  /*0390*/  BAR.SYNC.DEFER_BLOCKING 0x0 ;  /* 0x0000000000007b1d */ /* 0x000fec0000010000 */
[----:B------:R-:W-:Y:S04]  /*03a0*/  BSSY.RECONVERGENT B0, `(.L_x_2) ;  /* 0x0000014000007945 */ /* 0x000fe80003800200 */
[----:B------:R-:W-:Y:S05]  /*03b0*/  @P0 BRA `(.L_x_3) ;  /* 0x0000000000480947 */ /* 0x000fea0003800000 */
[----:B01----:R-:W-:Y:S02]  /*03c0*/  SHF.L.U32 R2, R4, 0x5, RZ ;  /* 0x0000000504027819 */ /* 0x003fe400000006ff */
[----:B------:R-:W-:Y:S02]  /*03d0*/  LOP3.LUT R3, R7, 0x68, RZ, 0xc0, !PT ;  /* 0x0000006807037812 */ /* 0x000fe400078ec0ff */
[----:B------:R-:W-:Y:S02]  /*03e0*/  LOP3.LUT R15, R2, 0x20, RZ, 0xc0, !PT ;  /* 0x00000020020f7812 */ /* 0x000fe400078ec0ff */
[----:B------:R-:W-:Y:S02]  /*03f0*/  IADD3 R9, PT, PT, R6, R3, RZ ;  /* 0x0000000306097210 */ /* 0x000fe40007ffe0ff */
[----:B------:R-:W0:Y:S03]  /*0400*/  LDC R13, c[0x3][R15+0x40] ;  /* 0x00c010000f0d7b82 */ /* 0x000e260000000800 */
[----:B------:R-:W0:Y:S04]  /*0410*/  LDS.64 R10, [R9+0x10] ;  /* 0x00001000090a7984 */ /* 0x000e280000000a00 */
[----:B------:R-:W1:Y:S01]  /*0420*/  LDS.64 R2, [R9] ;  /* 0x0000000009027984 */ /* 0x000e620000000a00 */
[----:B------:R-:W2:Y:S01]  /*0430*/  LDC R12, c[0x3][R15] ;  /* 0x00c000000f0c7b82 */ /* 0x000ea20000000800 */
[-C--:B0-----:R-:W-:Y:S01]  /*0440*/  FMUL R14, R10, R13.reuse ;  /* 0x0000000d0a0e7220 */ /* 0x081fe20000400000 */
[----:B------:R-:W-:-:S03]  /*0450*/  FMUL R13, R11, R13 ;  /* 0x0000000d0b0d7220 */ /* 0x000fc60000400000 */
[-C--:B--2---:R-:W-:Y:S01]  /*0460*/  FFMA R14, R11, R12.reuse, R14 ;  /* 0x0000000c0b0e7223 */ /* 0x084fe2000000000e */
[----:B------:R-:W-:-:S03]  /*0470*/  FFMA R13, R10, R12, -R13 ;  /* 0x0000000c0a0d7223 */ /* 0x000fc6000000080d */
[C-C-:B-1----:R-:W-:Y:S01]  /*0480*/  FADD R11, R3.reuse, R14.reuse ;  /* 0x0000000e030b7221 */ /* 0x142fe20000000000 */
[C-C-:B------:R-:W-:Y:S01]  /*0490*/  FADD R10, R2.reuse, R13.reuse ;  /* 0x0000000d020a7221 */ /* 0x140fe20000000000 */
[----:B------:R-:W-:Y:S01]  /*04a0*/  FADD R3, R3, -R14 ;  /* 0x8000000e03037221 */ /* 0x000fe20000000000 */
[----:B------:R-:W-:-:S03]  /*04b0*/  FADD R2, R2, -R13 ;  /* 0x8000000d02027221 */ /* 0x000fc60000000000 */
[----:B------:R2:W-:Y:S04]  /*04c0*/  STS.64 [R9], R10 ;  /* 0x0000000a09007388 */ /* 0x0005e80000000a00 */
[----:B------:R2:W-:Y:S02]  /*04d0*/  STS.64 [R9+0x10], R2 ;  /* 0x0000100209007388 */ /* 0x0005e40000000a00 */
.L_x_3:
[----:B------:R-:W-:Y:S05]  /*04e0*/  BSYNC.RECONVERGENT B0 ;  /* 0x0000000000007941 */ /* 0x000fea0003800200 */
.L_x_2:
[----:B------:R-:W-:Y:S06]  /*04f0*/  BAR.SYNC.DEFER_BLOCKING 0x0 ;  /* 0x0000000000007b1d */ /* 0x000fec0000010000 */
[----:B------:R-:W-:Y:S04]  /*0500*/  BSSY.RECONVERGENT B0, `(.L_x_4) ;  /* 0x0000013000007945 */ /* 0x000fe80003800200 */
[----:B------:R-:W-:Y:S05]  /*0510*/  @P0 BRA `(.L_x_5) ;  /* 0x0000000000440947 */ /* 0x000fea0003800000 */
[----:B------:R-:W-:Y:S02]  /*0520*/  LOP3.LUT R15, R5, 0x30, RZ, 0xc0, !PT ;  /* 0x00000030050f7812 */ /* 0x000fe400078ec0ff */
[----:B012---:R-:W-:Y:S02]  /*0530*/  LOP3.LUT R3, R7, 0x58, RZ, 0xc0, !PT ;  /* 0x0000005807037812 */ /* 0x007fe400078ec0ff */
[----:B------:R-:W0:Y:S02]  /*0540*/  LDC R12, c[0x3][R15+0x40] ;  /* 0x00c010000f0c7b82 */ /* 0x000e240000000800 */
[----:B------:R-:W-:-:S05]  /*0550*/  IADD3 R5, PT, PT, R6, R3, RZ ;  /* 0x0000000306057210 */ /* 0x000fca0007ffe0ff */
[----:B------:R-:W0:Y:S01]  /*0560*/  LDS.64 R10, [R5+0x20] ;  /* 0x00002000050a7984 */ /* 0x000e220000000a00 */
[----:B------:R-:W1:Y:S03]  /*0570*/  LDC R9, c[0x3][R15] ;  /* 0x00c000000f097b82 */ /* 0x000e660000000800 */
[----:B------:R-:W2:Y:S01]  /*0580*/  LDS.64 R2, [R5] ;  /* 0x0000000005027984 */ /* 0x000ea20000000a00 */
[-C--:B0-----:R-:W-:Y:S01]  /*0590*/  FMUL R14, R10, R12.reuse ;  /* 0x0000000c0a0e7220 */ /* 0x081fe20000400000 */
[----:B------:R-:W-:-:S03]  /*05a0*/  FMUL R13, R11, R12 ;  /* 0x0000000c0b0d7220 */ /* 0x000fc60000400000 */
[-C--:B-1----:R-:W-:Y:S01]  /*05b0*/  FFMA R14, R11, R9.reuse, R14 ;  /* 0x000000090b0e7223 */ /* 0x082fe2000000000e */
[----:B------:R-:W-:-:S03]  /*05c0*/  FFMA R13, R10, R9, -R13 ;  /* 0x000000090a0d7223 */ /* 0x000fc6000000080d */
[C-C-:B--2---:R-:W-:Y:S01]  /*05d0*/  FADD R11, R3.reuse, R14.reuse ;  /* 0x0000000e030b7221 */ /* 0x144fe20000000000 */
[C-C-:B------:R-:W-:Y:S01]  /*05e0*/  FADD R10, R2.reuse, R13.reuse ;  /* 0x0000000d020a7221 */ /* 0x140fe20000000000 */
[----:B------:R-:W-:Y:S01]  /*05f0*/  FADD R3, R3, -R14 ;  /* 0x8000000e03037221 */ /* 0x000fe20000000000 */
[----:B------:R-:W-:-:S03]  /*0600*/  FADD R2, R2, -R13 ;  /* 0x8000000d02027221 */ /* 0x000fc60000000000 */
[----:B------:R3:W-:Y:S04]  /*0610*/  STS.64 [R5], R10 ;  /* 0x0000000a05007388 */ /* 0x0007e80000000a00 */
[----:B------:R3:W-:Y:S02]  /*0620*/  STS.64 [R5+0x20], R2 ;  /* 0x0000200205007388 */ /* 0x0007e40000000a00 */
.L_x_5:
[----:B------:R-:W-:Y:S05]  /*0630*/  BSYNC.RECONVERGENT B0 ;  /* 0x0000000000007941 */ /* 0x000fea0003800200 */
.L_x_4:
[----:B------:R-:W-:Y:S06]  /*0640*/  BAR.SYNC.DEFER_BLOCKING 0x0 ;  /* 0x0000000000007b1d */ /* 0x000fec0000010000 */
[----:B------:R-:W-:Y:S04]  /*0650*/  BSSY.RECONVERGENT B0, `(.L_x_6) ;  /* 0x0000012000007945 */ /* 0x000fe80003800200 */
[----:B------:R-:W-:Y:S05]  /*0660*/  @P0 BRA `(.L_x_7) ;  /* 0x0000000000400947 */ /* 0x000fea0003800000 */
[----:B------:R-:W-:-:S04]  /*0670*/  LOP3.LUT R7, R7, 0x38, RZ, 0xc0, !PT ;  /* 0x0000003807077812 */ /* 0x000fc800078ec0ff */
[----:B0-2---:R-:W0:Y:S01]  /*0680*/  LDC R9, c[0x3][R7+0x40] ;  /* 0x00c0100007097b82 */ /* 0x005e220000000800 */
[----:B------:R-:W-:-:S05]  /*0690*/  IADD3 R6, PT, PT, R6, R7, RZ ;  /* 0x0000000706067210 */ /* 0x000fca0007ffe0ff */
[----:B-1-3--:R-:W0:Y:S02]  /*06a0*/  LDS.64 R10, [R6+0x40] ;  /* 0x00004000060a7984 */ /* 0x00ae240000000a00 */
[----:B------:R-:W1:Y:S02]  /*06b0*/  LDC R5, c[0x3][R7] ;  /* 0x00c0000007057b82 */ /* 0x000e640000000800 */
        /* <DEDUP_REMOVED lines=11> */
.L_x_7:
[----:B------:R-:W-:Y:S05]  /*0770*/  BSYNC.RECONVERGENT B0 ;  /* 0x0000000000007941 */ /* 0x000fea0003800200 */
.L_x_6:
[----:B------:R-:W-:Y:S06]  /*0780*/  BAR.SYNC.DEFER_BLOCKING 0x0 ;  /* 0x0000000000007b1d */ /* 0x000fec0000010000 */
[----:B------:R-:W-:Y:S04]  /*0790*/  BSSY.RECONVERGENT B0, `(.L_x_8) ;  /* 0x0000011000007945 */ /* 0x000fe80003800200 */
[----:B------:R-:W-:Y:S05]  /*07a0*/  @P0 BRA `(.L_x_9) ;  /* 0x00000000003c0947 */ /* 0x000fea0003800000 */
[----:B----4-:R-:W-:Y:S01]  /*07b0*/  SHF.L.U32 R6, R4, 0x2, RZ ;  /* 0x0000000204067819 */ /* 0x010fe200000006ff */
[----:B0123--:R-:W-:Y:S03]  /*07c0*/  LDS.64 R2, [R8] ;  /* 0x0000000008027984 */ /* 0x00ffe60000000a00 */
[----:B------:R-:W0:Y:S01]  /*07d0*/  LDC R9, c[0x3][R6+0x40] ;  /* 0x00c0100006097b82 */ /* 0x000e220000000800 */
[----:B------:R-:W0:Y:S07]  /*07e0*/  LDS.64 R4, [R8+0x80] ;  /* 0x0000800008047984 */ /* 0x000e2e0000000a00 */
[----:B------:R-:W1:Y:S01]  /*07f0*/  LDC R7, c[0x3][R6] ;  /* 0x00c0000006077b82 */ /* 0x000e620000000800 */
[-C--:B0-----:R-:W-:Y:S01]  /*0800*/  FMUL R10, R4, R9.reuse ;  /* 0x00000009040a7220 */ /* 0x081fe20000400000 */
[----:B------:R-:W-:-:S03]  /*0810*/  FMUL R9, R5, R9 ;  /* 0x0000000905097220 */ /* 0x000fc60000400000 */
[-C--:B-1----:R-:W-:Y:S01]  /*0820*/  FFMA R10, R5, R7.reuse, R10 ;  /* 0x00000007050a7223 */ /* 0x082fe2000000000a */
[----:B------:R-:W-:-:S03]  /*0830*/  FFMA R9, R4, R7, -R9 ;  /* 0x0000000704097223 */ /* 0x000fc60000000809 */
[C-C-:B------:R-:W-:Y:S01]  /*0840*/  FADD R5, R3.reuse, R10.reuse ;  /* 0x0000000a03057221 */ /* 0x140fe20000000000 */
[C-C-:B------:R-:W-:Y:S01]  /*0850*/  FADD R4, R2.reuse, R9.reuse ;  /* 0x0000000902047221 */ /* 0x140fe20000000000 */
[----:B------:R-:W-:Y:S01]  /*0860*/  FADD R3, R3, -R10 ;  /* 0x8000000a03037221 */ /* 0x000fe20000000000 */
[----:B------:R-:W-:-:S03]  /*0870*/  FADD R2, R2, -R9 ;  /* 0x8000000902027221 */ /* 0x000fc60000000000 */
[----:B------:R0:W-:Y:S04]  /*0880*/  STS.64 [R8], R4 ;  /* 0x0000000408007388 */ /* 0x0001e80000000a00 */
[----:B------:R0:W-:Y:S02]  /*0890*/  STS.64 [R8+0x80], R2 ;  /* 0x0000800208007388 */ /* 0x0001e40000000a00 */
.L_x_9:
[----:B------:R-:W-:Y:S05]  /*08a0*/  BSYNC.RECONVERGENT B0 ;  /* 0x0000000000007941 */ /* 0x000fea0003800200 */
.L_x_8:
[----:B------:R-:W-:Y:S08]  /*08b0*/  BAR.SYNC.DEFER_BLOCKING 0x0 ;  /* 0x0000000000007b1d */ /* 0x000ff00000010000 */
[----:B01234-:R-:W0:Y:S01]  /*08c0*/  LDC.64 R2, c[0x0][0x388] ;  /* 0x0000e200ff027b82 */ /* 0x01fe220000000a00 */
[----:B------:R-:W1:Y:S01]  /*08d0*/  LDS.64 R8, [R8] ;  /* 0x0000000008087984 */ /* 0x000e620000000a00 */
[----:B0-----:R-:W-:-:S05]  /*08e0*/  IMAD.WIDE R2, R0, 0x8, R2 ;  /* 0x0000000800027825 */ /* 0x001fca00078e0202 */
[----:B-1----:R-:W-:Y:S01]  /*08f0*/  STG.E.64 desc[UR4][R2.64], R8 ;  /* 0x0000000802007986 */ /* 0x002fe2000c101b04 */
[----:B------:R-:W-:Y:S05]  /*0900*/  EXIT ;  /* 0x000000000000794d */ /* 0x000fea0003800000 */
.L_x_10:
[----:B------:R-:W-:-:S00]  /*0910*/  BRA `(.L_x_10) ;  /* 0xfffffffc00fc7947 */ /* 0x000fc0000383ffff */
[----:B------:R-:W-:-:S00]  /*0920*/  NOP ;  /* 0x0000000000007918 */ /* 0x000fc00000000000 */
        /* <DEDUP_REMOVED lines=13> */
.L_x_11:


//--------------------- .nv.shared._Z19fft32_bitops_kernelPK6float2PS_i --------------------------
	.section	.nv.shared._Z19fft32_bitops_kernelPK6float2PS_i,"aw",@nobits
	.sectionflags	@""
	.align	8
.nv.shared._Z19fft32_bitops_kernelPK6float2PS_i:
	.zero		9728


//--------------------- .nv.shared.reserved.0     --------------------------
	.section	.nv.shared.reserved.0,"aw",@nobits
	.weak		__nv_reservedSMEM_offset_0_alias
	.size		__nv_reservedSMEM_offset_0_alias, 0, 64
	.other		__nv_reservedSMEM_offset_0_alias,@"STO_CUDA_RESERVED_SHARED STV_DEFAULT"
__nv_reservedSMEM_offset_0_alias:
	.zero		0
	.zero		64


//--------------------- .nv.constant0._Z19fft32_bitops_kernelPK6float2PS_i --------------------------
	.section	.nv.constant0._Z19fft32_bitops_kernelPK6float2PS_i,"a",@progbits
	.sectionflags	@""
	.align	4
.nv.constant0._Z19fft32_bitops_kernelPK6float2PS_i:
	.zero		916


//--------------------- SYMBOLS --------------------------

	.type		.nv.reservedSmem.offset0,@object
	.size		.nv.reservedSmem.offset0,0x4
	.type		.nv.reservedSmem.cap,@object
	.size		.nv.reservedSmem.cap,0x4
